//
// Generated by NVIDIA NVVM Compiler
//
// Compiler Build ID: CL-36424714
// Cuda compilation tools, release 13.0, V13.0.88
// Based on NVVM 20.0.0
//

.version 9.0
.target sm_100
.address_size 64

	// .globl	_Z16maxpool1d_kernelPKfiiiiPfmi

.visible .entry _Z16maxpool1d_kernelPKfiiiiPfmi(
	.param .u64 .ptr .align 1 _Z16maxpool1d_kernelPKfiiiiPfmi_param_0,
	.param .u32 _Z16maxpool1d_kernelPKfiiiiPfmi_param_1,
	.param .u32 _Z16maxpool1d_kernelPKfiiiiPfmi_param_2,
	.param .u32 _Z16maxpool1d_kernelPKfiiiiPfmi_param_3,
	.param .u32 _Z16maxpool1d_kernelPKfiiiiPfmi_param_4,
	.param .u64 .ptr .align 1 _Z16maxpool1d_kernelPKfiiiiPfmi_param_5,
	.param .u64 _Z16maxpool1d_kernelPKfiiiiPfmi_param_6,
	.param .u32 _Z16maxpool1d_kernelPKfiiiiPfmi_param_7
)
{
	.reg .pred 	%p<56>;
	.reg .b32 	%r<77>;
	.reg .b32 	%f<98>;
	.reg .b64 	%rd<53>;

	ld.param.u64 	%rd4, [_Z16maxpool1d_kernelPKfiiiiPfmi_param_0];
	ld.param.u32 	%r46, [_Z16maxpool1d_kernelPKfiiiiPfmi_param_1];
	ld.param.u32 	%r47, [_Z16maxpool1d_kernelPKfiiiiPfmi_param_2];
	ld.param.u32 	%r48, [_Z16maxpool1d_kernelPKfiiiiPfmi_param_3];
	ld.param.u32 	%r49, [_Z16maxpool1d_kernelPKfiiiiPfmi_param_4];
	ld.param.u64 	%rd2, [_Z16maxpool1d_kernelPKfiiiiPfmi_param_5];
	ld.param.u64 	%rd3, [_Z16maxpool1d_kernelPKfiiiiPfmi_param_6];
	ld.param.u32 	%r50, [_Z16maxpool1d_kernelPKfiiiiPfmi_param_7];
	cvta.to.global.u64 	%rd1, %rd4;
	mov.u32 	%r51, %ctaid.x;
	mov.u32 	%r52, %ntid.x;
	mov.u32 	%r53, %tid.x;
	mad.lo.s32 	%r1, %r51, %r52, %r53;
	setp.ge.s32 	%p1, %r1, %r50;
	@%p1 bra 	$L__BB0_44;
	setp.lt.s32 	%p2, %r46, 1;
	mov.f32 	%f97, 0fFF800000;
	@%p2 bra 	$L__BB0_43;
	mul.lo.s32 	%r2, %r47, %r1;
	sub.s32 	%r3, %r2, %r48;
	and.b32  	%r4, %r46, 7;
	setp.lt.u32 	%p3, %r46, 8;
	mov.f32 	%f97, 0fFF800000;
	mov.b32 	%r75, 0;
	@%p3 bra 	$L__BB0_21;
	and.b32  	%r75, %r46, 2147483640;
	neg.s32 	%r73, %r75;
	add.s32 	%r55, %r49, %r2;
	sub.s32 	%r72, %r55, %r48;
	shl.b32 	%r8, %r49, 3;
	shl.b32 	%r56, %r49, 1;
	add.s32 	%r57, %r2, %r56;
	sub.s32 	%r71, %r57, %r48;
	mad.lo.s32 	%r58, %r49, 3, %r2;
	sub.s32 	%r70, %r58, %r48;
	shl.b32 	%r59, %r49, 2;
	add.s32 	%r60, %r2, %r59;
	sub.s32 	%r69, %r60, %r48;
	mad.lo.s32 	%r61, %r49, 5, %r2;
	sub.s32 	%r68, %r61, %r48;
	mad.lo.s32 	%r62, %r49, 6, %r2;
	sub.s32 	%r67, %r62, %r48;
	mad.lo.s32 	%r63, %r49, 7, %r2;
	sub.s32 	%r66, %r63, %r48;
	mov.f32 	%f97, 0fFF800000;
	mov.u32 	%r65, %r3;
$L__BB0_4:
	.pragma "nounroll";
	setp.lt.s32 	%p4, %r65, 0;
	cvt.s64.s32 	%rd5, %r65;
	setp.le.u64 	%p5, %rd3, %rd5;
	or.pred  	%p6, %p4, %p5;
	mov.f32 	%f76, 0fFF800000;
	@%p6 bra 	$L__BB0_6;
	mul.wide.u32 	%rd6, %r65, 4;
	add.s64 	%rd7, %rd1, %rd6;
	ld.global.f32 	%f76, [%rd7];
$L__BB0_6:
	max.f32 	%f4, %f97, %f76;
	setp.lt.s32 	%p7, %r72, 0;
	cvt.s64.s32 	%rd8, %r72;
	setp.le.u64 	%p8, %rd3, %rd8;
	or.pred  	%p9, %p7, %p8;
	mov.f32 	%f77, 0fFF800000;
	@%p9 bra 	$L__BB0_8;
	mul.wide.u32 	%rd9, %r72, 4;
	add.s64 	%rd10, %rd1, %rd9;
	ld.global.f32 	%f77, [%rd10];
$L__BB0_8:
	max.f32 	%f7, %f4, %f77;
	setp.lt.s32 	%p10, %r71, 0;
	cvt.s64.s32 	%rd11, %r71;
	setp.le.u64 	%p11, %rd3, %rd11;
	or.pred  	%p12, %p10, %p11;
	mov.f32 	%f78, 0fFF800000;
	@%p12 bra 	$L__BB0_10;
	mul.wide.u32 	%rd12, %r71, 4;
	add.s64 	%rd13, %rd1, %rd12;
	ld.global.f32 	%f78, [%rd13];
$L__BB0_10:
	max.f32 	%f10, %f7, %f78;
	setp.lt.s32 	%p13, %r70, 0;
	cvt.s64.s32 	%rd14, %r70;
	setp.le.u64 	%p14, %rd3, %rd14;
	or.pred  	%p15, %p13, %p14;
	mov.f32 	%f79, 0fFF800000;
	@%p15 bra 	$L__BB0_12;
	mul.wide.u32 	%rd15, %r70, 4;
	add.s64 	%rd16, %rd1, %rd15;
	ld.global.f32 	%f79, [%rd16];
$L__BB0_12:
	max.f32 	%f13, %f10, %f79;
	setp.lt.s32 	%p16, %r69, 0;
	cvt.s64.s32 	%rd17, %r69;
	setp.le.u64 	%p17, %rd3, %rd17;
	or.pred  	%p18, %p16, %p17;
	mov.f32 	%f80, 0fFF800000;
	@%p18 bra 	$L__BB0_14;
	mul.wide.u32 	%rd18, %r69, 4;
	add.s64 	%rd19, %rd1, %rd18;
	ld.global.f32 	%f80, [%rd19];
$L__BB0_14:
	max.f32 	%f16, %f13, %f80;
	setp.lt.s32 	%p19, %r68, 0;
	cvt.s64.s32 	%rd20, %r68;
	setp.le.u64 	%p20, %rd3, %rd20;
	or.pred  	%p21, %p19, %p20;
	mov.f32 	%f81, 0fFF800000;
	@%p21 bra 	$L__BB0_16;
	mul.wide.u32 	%rd21, %r68, 4;
	add.s64 	%rd22, %rd1, %rd21;
	ld.global.f32 	%f81, [%rd22];
$L__BB0_16:
	max.f32 	%f19, %f16, %f81;
	setp.lt.s32 	%p22, %r67, 0;
	cvt.s64.s32 	%rd23, %r67;
	setp.le.u64 	%p23, %rd3, %rd23;
	or.pred  	%p24, %p22, %p23;
	mov.f32 	%f82, 0fFF800000;
	@%p24 bra 	$L__BB0_18;
	mul.wide.u32 	%rd24, %r67, 4;
	add.s64 	%rd25, %rd1, %rd24;
	ld.global.f32 	%f82, [%rd25];
$L__BB0_18:
	max.f32 	%f22, %f19, %f82;
	setp.lt.s32 	%p25, %r66, 0;
	cvt.s64.s32 	%rd26, %r66;
	setp.le.u64 	%p26, %rd3, %rd26;
	or.pred  	%p27, %p25, %p26;
	mov.f32 	%f83, 0fFF800000;
	@%p27 bra 	$L__BB0_20;
	mul.wide.u32 	%rd27, %r66, 4;
	add.s64 	%rd28, %rd1, %rd27;
	ld.global.f32 	%f83, [%rd28];
$L__BB0_20:
	max.f32 	%f97, %f22, %f83;
	add.s32 	%r73, %r73, 8;
	add.s32 	%r72, %r72, %r8;
	add.s32 	%r71, %r71, %r8;
	add.s32 	%r70, %r70, %r8;
	add.s32 	%r69, %r69, %r8;
	add.s32 	%r68, %r68, %r8;
	add.s32 	%r67, %r67, %r8;
	add.s32 	%r66, %r66, %r8;
	add.s32 	%r65, %r65, %r8;
	setp.ne.s32 	%p28, %r73, 0;
	@%p28 bra 	$L__BB0_4;
$L__BB0_21:
	setp.eq.s32 	%p29, %r4, 0;
	@%p29 bra 	$L__BB0_43;
	and.b32  	%r34, %r46, 3;
	setp.lt.u32 	%p30, %r4, 4;
	@%p30 bra 	$L__BB0_32;
	mad.lo.s32 	%r35, %r75, %r49, %r3;
	setp.lt.s32 	%p31, %r35, 0;
	cvt.s64.s32 	%rd29, %r35;
	setp.le.u64 	%p32, %rd3, %rd29;
	or.pred  	%p33, %p31, %p32;
	mov.f32 	%f86, 0fFF800000;
	@%p33 bra 	$L__BB0_25;
	mul.wide.u32 	%rd30, %r35, 4;
	add.s64 	%rd31, %rd1, %rd30;
	ld.global.f32 	%f86, [%rd31];
$L__BB0_25:
	max.f32 	%f30, %f97, %f86;
	add.s32 	%r36, %r35, %r49;
	setp.lt.s32 	%p34, %r36, 0;
	cvt.s64.s32 	%rd32, %r36;
	setp.le.u64 	%p35, %rd3, %rd32;
	or.pred  	%p36, %p34, %p35;
	mov.f32 	%f87, 0fFF800000;
	@%p36 bra 	$L__BB0_27;
	mul.wide.u32 	%rd33, %r36, 4;
	add.s64 	%rd34, %rd1, %rd33;
	ld.global.f32 	%f87, [%rd34];
$L__BB0_27:
	max.f32 	%f33, %f30, %f87;
	add.s32 	%r37, %r36, %r49;
	setp.lt.s32 	%p37, %r37, 0;
	cvt.s64.s32 	%rd35, %r37;
	setp.le.u64 	%p38, %rd3, %rd35;
	or.pred  	%p39, %p37, %p38;
	mov.f32 	%f88, 0fFF800000;
	@%p39 bra 	$L__BB0_29;
	mul.wide.u32 	%rd36, %r37, 4;
	add.s64 	%rd37, %rd1, %rd36;
	ld.global.f32 	%f88, [%rd37];
$L__BB0_29:
	max.f32 	%f36, %f33, %f88;
	add.s32 	%r38, %r37, %r49;
	setp.lt.s32 	%p40, %r38, 0;
	cvt.s64.s32 	%rd38, %r38;
	setp.le.u64 	%p41, %rd3, %rd38;
	or.pred  	%p42, %p40, %p41;
	mov.f32 	%f89, 0fFF800000;
	@%p42 bra 	$L__BB0_31;
	mul.wide.u32 	%rd39, %r38, 4;
	add.s64 	%rd40, %rd1, %rd39;
	ld.global.f32 	%f89, [%rd40];
$L__BB0_31:
	max.f32 	%f97, %f36, %f89;
	add.s32 	%r75, %r75, 4;
$L__BB0_32:
	setp.eq.s32 	%p43, %r34, 0;
	@%p43 bra 	$L__BB0_43;
	setp.eq.s32 	%p44, %r34, 1;
	@%p44 bra 	$L__BB0_39;
	mad.lo.s32 	%r41, %r75, %r49, %r3;
	setp.lt.s32 	%p45, %r41, 0;
	cvt.s64.s32 	%rd41, %r41;
	setp.le.u64 	%p46, %rd3, %rd41;
	or.pred  	%p47, %p45, %p46;
	mov.f32 	%f92, 0fFF800000;
	@%p47 bra 	$L__BB0_36;
	mul.wide.u32 	%rd42, %r41, 4;
	add.s64 	%rd43, %rd1, %rd42;
	ld.global.f32 	%f92, [%rd43];
$L__BB0_36:
	max.f32 	%f44, %f97, %f92;
	add.s32 	%r42, %r41, %r49;
	setp.lt.s32 	%p48, %r42, 0;
	cvt.s64.s32 	%rd44, %r42;
	setp.le.u64 	%p49, %rd3, %rd44;
	or.pred  	%p50, %p48, %p49;
	mov.f32 	%f93, 0fFF800000;
	@%p50 bra 	$L__BB0_38;
	mul.wide.u32 	%rd45, %r42, 4;
	add.s64 	%rd46, %rd1, %rd45;
	ld.global.f32 	%f93, [%rd46];
$L__BB0_38:
	max.f32 	%f97, %f44, %f93;
	add.s32 	%r75, %r75, 2;
$L__BB0_39:
	and.b32  	%r64, %r46, 1;
	setp.eq.b32 	%p51, %r64, 1;
	not.pred 	%p52, %p51;
	@%p52 bra 	$L__BB0_43;
	mad.lo.s32 	%r45, %r75, %r49, %r3;
	setp.lt.s32 	%p53, %r45, 0;
	cvt.s64.s32 	%rd47, %r45;
	setp.le.u64 	%p54, %rd3, %rd47;
	or.pred  	%p55, %p53, %p54;
	mov.f32 	%f96, 0fFF800000;
	@%p55 bra 	$L__BB0_42;
	mul.wide.u32 	%rd48, %r45, 4;
	add.s64 	%rd49, %rd1, %rd48;
	ld.global.f32 	%f96, [%rd49];
$L__BB0_42:
	max.f32 	%f97, %f97, %f96;
$L__BB0_43:
	cvta.to.global.u64 	%rd50, %rd2;
	mul.wide.s32 	%rd51, %r1, 4;
	add.s64 	%rd52, %rd50, %rd51;
	st.global.f32 	[%rd52], %f97;
$L__BB0_44:
	ret;

}


// ===== COMPILED SASS (sm_100) =====

	.target	sm_100

	.elftype	@"ET_EXEC"


//--------------------- .note.nv.tkinfo           --------------------------
	.section	.note.nv.tkinfo,"",@"SHT_NOTE"
	.sectionflags	@"SHF_NOTE_NV_TKINFO"
	.tkinfo
        /*0018*/ 	.word	0x00000002
        /*0030*/ 	.string	""
        /*0030*/ 	.string	"ptxas"
        /*0030*/ 	.string	"Cuda compilation tools, release 13.0, V13.0.88"
        /*0030*/ 	.string	"Build cuda_13.0.r13.0/compiler.36424714_0"
        /*0030*/ 	.string	"-arch sm_100 -m 64 "



//--------------------- .note.nv.cuinfo           --------------------------
	.section	.note.nv.cuinfo,"",@"SHT_NOTE"
	.sectionflags	@"SHF_NOTE_NV_CUINFO"
        /*0018*/ 	.short	0x0002
        /*001a*/ 	.short	0x0064
        /*001c*/ 	.short	0x0082
	.zero		2


//--------------------- .nv.info                  --------------------------
	.section	.nv.info,"",@"SHT_CUDA_INFO"
	.align	4


	//----- nvinfo : EIATTR_REGCOUNT
	.align		4
        /*0000*/ 	.byte	0x04, 0x2f
        /*0002*/ 	.short	(.L_1 - .L_0)
	.align		4
.L_0:
        /*0004*/ 	.word	index@(_Z16maxpool1d_kernelPKfiiiiPfmi)
        /*0008*/ 	.word	0x00000020


	//----- nvinfo : EIATTR_FRAME_SIZE
	.align		4
.L_1:
        /*000c*/ 	.byte	0x04, 0x11
        /*000e*/ 	.short	(.L_3 - .L_2)
	.align		4
.L_2:
        /*0010*/ 	.word	index@(_Z16maxpool1d_kernelPKfiiiiPfmi)
        /*0014*/ 	.word	0x00000000


	//----- nvinfo : EIATTR_MIN_STACK_SIZE
	.align		4
.L_3:
        /*0018*/ 	.byte	0x04, 0x12
        /*001a*/ 	.short	(.L_5 - .L_4)
	.align		4
.L_4:
        /*001c*/ 	.word	index@(_Z16maxpool1d_kernelPKfiiiiPfmi)
        /*0020*/ 	.word	0x00000000
.L_5:


//--------------------- .nv.compat                --------------------------
	.section	.nv.compat,"",@"SHT_CUDA_COMPAT_INFO"
	.align	4
        /*0000*/ 	.byte	0x02, 0x09, 0x00, 0x00, 0x02, 0x02, 0x01, 0x00, 0x02, 0x05, 0x05, 0x00, 0x03, 0x07, 0x01, 0x01
        /*0010*/ 	.byte	0x02, 0x03, 0x00, 0x00, 0x02, 0x06, 0x01, 0x00, 0x04, 0x0b, 0x08, 0x00, 0x09, 0x00, 0x00, 0x00
        /*0020*/ 	.byte	0x00, 0x00, 0x00, 0x00


//--------------------- .nv.info._Z16maxpool1d_kernelPKfiiiiPfmi --------------------------
	.section	.nv.info._Z16maxpool1d_kernelPKfiiiiPfmi,"",@"SHT_CUDA_INFO"
	.sectionflags	@""
	.align	4


	//----- nvinfo : EIATTR_CUDA_API_VERSION
	.align		4
        /*0000*/ 	.byte	0x04, 0x37
        /*0002*/ 	.short	(.L_7 - .L_6)
.L_6:
        /*0004*/ 	.word	0x00000082


	//----- nvinfo : EIATTR_KPARAM_INFO
	.align		4
.L_7:
        /*0008*/ 	.byte	0x04, 0x17
        /*000a*/ 	.short	(.L_9 - .L_8)
.L_8:
        /*000c*/ 	.word	0x00000000
        /*0010*/ 	.short	0x0007
        /*0012*/ 	.short	0x0028
        /*0014*/ 	.byte	0x00, 0xf0, 0x11, 0x00


	//----- nvinfo : EIATTR_KPARAM_INFO
	.align		4
.L_9:
        /*0018*/ 	.byte	0x04, 0x17
        /*001a*/ 	.short	(.L_11 - .L_10)
.L_10:
        /*001c*/ 	.word	0x00000000
        /*0020*/ 	.short	0x0006
        /*0022*/ 	.short	0x0020
        /*0024*/ 	.byte	0x00, 0xf0, 0x21, 0x00


	//----- nvinfo : EIATTR_KPARAM_INFO
	.align		4
.L_11:
        /*0028*/ 	.byte	0x04, 0x17
        /*002a*/ 	.short	(.L_13 - .L_12)
.L_12:
        /*002c*/ 	.word	0x00000000
        /*0030*/ 	.short	0x0005
        /*0032*/ 	.short	0x0018
        /*0034*/ 	.byte	0x00, 0xf5, 0x21, 0x00


	//----- nvinfo : EIATTR_KPARAM_INFO
	.align		4
.L_13:
        /*0038*/ 	.byte	0x04, 0x17
        /*003a*/ 	.short	(.L_15 - .L_14)
.L_14:
        /*003c*/ 	.word	0x00000000
        /*0040*/ 	.short	0x0004
        /*0042*/ 	.short	0x0014
        /*0044*/ 	.byte	0x00, 0xf0, 0x11, 0x00


	//----- nvinfo : EIATTR_KPARAM_INFO
	.align		4
.L_15:
        /*0048*/ 	.byte	0x04, 0x17
        /*004a*/ 	.short	(.L_17 - .L_16)
.L_16:
        /*004c*/ 	.word	0x00000000
        /*0050*/ 	.short	0x0003
        /*0052*/ 	.short	0x0010
        /*0054*/ 	.byte	0x00, 0xf0, 0x11, 0x00


	//----- nvinfo : EIATTR_KPARAM_INFO
	.align		4
.L_17:
        /*0058*/ 	.byte	0x04, 0x17
        /*005a*/ 	.short	(.L_19 - .L_18)
.L_18:
        /*005c*/ 	.word	0x00000000
        /*0060*/ 	.short	0x0002
        /*0062*/ 	.short	0x000c
        /*0064*/ 	.byte	0x00, 0xf0, 0x11, 0x00


	//----- nvinfo : EIATTR_KPARAM_INFO
	.align		4
.L_19:
        /*0068*/ 	.byte	0x04, 0x17
        /*006a*/ 	.short	(.L_21 - .L_20)
.L_20:
        /*006c*/ 	.word	0x00000000
        /*0070*/ 	.short	0x0001
        /*0072*/ 	.short	0x0008
        /*0074*/ 	.byte	0x00, 0xf0, 0x11, 0x00


	//----- nvinfo : EIATTR_KPARAM_INFO
	.align		4
.L_21:
        /*0078*/ 	.byte	0x04, 0x17
        /*007a*/ 	.short	(.L_23 - .L_22)
.L_22:
        /*007c*/ 	.word	0x00000000
        /*0080*/ 	.short	0x0000
        /*0082*/ 	.short	0x0000
        /*0084*/ 	.byte	0x00, 0xf5, 0x21, 0x00


	//----- nvinfo : EIATTR_SPARSE_MMA_MASK
	.align		4
.L_23:
        /*0088*/ 	.byte	0x03, 0x50
        /*008a*/ 	.short	0x0000


	//----- nvinfo : EIATTR_MAXREG_COUNT
	.align		4
        /*008c*/ 	.byte	0x03, 0x1b
        /*008e*/ 	.short	0x00ff


	//----- nvinfo : EIATTR_MERCURY_ISA_VERSION
	.align		4
        /*0090*/ 	.byte	0x03, 0x5f
        /*0092*/ 	.short	0x0101


	//----- nvinfo : EIATTR_VRC_CTA_INIT_COUNT
	.align		4
        /*0094*/ 	.byte	0x02, 0x4a
	.zero		1
	.zero		1


	//----- nvinfo : EIATTR_EXIT_INSTR_OFFSETS
	.align		4
        /*0098*/ 	.byte	0x04, 0x1c
        /*009a*/ 	.short	(.L_25 - .L_24)


	//   ....[0]....
.L_24:
        /*009c*/ 	.word	0x00000070


	//   ....[1]....
        /*00a0*/ 	.word	0x00000de0


	//----- nvinfo : EIATTR_CRS_STACK_SIZE
	.align		4
.L_25:
        /*00a4*/ 	.byte	0x04, 0x1e
        /*00a6*/ 	.short	(.L_27 - .L_26)
.L_26:
        /*00a8*/ 	.word	0x00000000


	//----- nvinfo : EIATTR_CBANK_PARAM_SIZE
	.align		4
.L_27:
        /*00ac*/ 	.byte	0x03, 0x19
        /*00ae*/ 	.short	0x002c


	//----- nvinfo : EIATTR_PARAM_CBANK
	.align		4
        /*00b0*/ 	.byte	0x04, 0x0a
        /*00b2*/ 	.short	(.L_29 - .L_28)
	.align		4
.L_28:
        /*00b4*/ 	.word	index@(.nv.constant0._Z16maxpool1d_kernelPKfiiiiPfmi)
        /*00b8*/ 	.short	0x0380
        /*00ba*/ 	.short	0x002c


	//----- nvinfo : EIATTR_SW_WAR
	.align		4
.L_29:
        /*00bc*/ 	.byte	0x04, 0x36
        /*00be*/ 	.short	(.L_31 - .L_30)
.L_30:
        /*00c0*/ 	.word	0x00000008
.L_31:


//--------------------- .nv.callgraph             --------------------------
	.section	.nv.callgraph,"",@"SHT_CUDA_CALLGRAPH"
	.align	4
	.sectionentsize	8
	.align		4
        /*0000*/ 	.word	0x00000000
	.align		4
        /*0004*/ 	.word	0xffffffff
	.align		4
        /*0008*/ 	.word	0x00000000
	.align		4
        /*000c*/ 	.word	0xfffffffe
	.align		4
        /*0010*/ 	.word	0x00000000
	.align		4
        /*0014*/ 	.word	0xfffffffd
	.align		4
        /*0018*/ 	.word	0x00000000
	.align		4
        /*001c*/ 	.word	0xfffffffc


//--------------------- .text._Z16maxpool1d_kernelPKfiiiiPfmi --------------------------
	.section	.text._Z16maxpool1d_kernelPKfiiiiPfmi,"ax",@progbits
	.align	128
        .global         _Z16maxpool1d_kernelPKfiiiiPfmi
        .type           _Z16maxpool1d_kernelPKfiiiiPfmi,@function
        .size           _Z16maxpool1d_kernelPKfiiiiPfmi,(.L_x_8 - _Z16maxpool1d_kernelPKfiiiiPfmi)
        .other          _Z16maxpool1d_kernelPKfiiiiPfmi,@"STO_CUDA_ENTRY STV_DEFAULT"
_Z16maxpool1d_kernelPKfiiiiPfmi:
.text._Z16maxpool1d_kernelPKfiiiiPfmi:
[----:B------:R-:W-:Y:S01]  /*0000*/  LDC R1, c[0x0][0x37c] ;  /* 0x0000df00ff017b82 */ /* 0x000fe20000000800 */
[----:B------:R-:W0:Y:S07]  /*0010*/  S2R R3, SR_TID.X ;  /* 0x0000000000037919 */ /* 0x000e2e0000002100 */
[----:B------:R-:W0:Y:S01]  /*0020*/  S2UR UR4, SR_CTAID.X ;  /* 0x00000000000479c3 */ /* 0x000e220000002500 */
[----:B------:R-:W1:Y:S07]  /*0030*/  LDCU UR5, c[0x0][0x3a8] ;  /* 0x00007500ff0577ac */ /* 0x000e6e0008000800 */
[----:B------:R-:W0:Y:S02]  /*0040*/  LDC R0, c[0x0][0x360] ;  /* 0x0000d800ff007b82 */ /* 0x000e240000000800 */
[----:B0-----:R-:W-:-:S05]  /*0050*/  IMAD R0, R0, UR4, R3 ;  /* 0x0000000400007c24 */ /* 0x001fca000f8e0203 */
[----:B-1----:R-:W-:-:S13]  /*0060*/  ISETP.GE.AND P0, PT, R0, UR5, PT ;  /* 0x0000000500007c0c */ /* 0x002fda000bf06270 */
[----:B------:R-:W-:Y:S05]  /*0070*/  @P0 EXIT ;  /* 0x000000000000094d */ /* 0x000fea0003800000 */
[----:B------:R-:W0:Y:S01]  /*0080*/  LDCU UR5, c[0x0][0x388] ;  /* 0x00007100ff0577ac */ /* 0x000e220008000800 */
[----:B------:R-:W-:Y:S01]  /*0090*/  IMAD.MOV.U32 R9, RZ, RZ, -0x800000 ;  /* 0xff800000ff097424 */ /* 0x000fe200078e00ff */
[----:B------:R-:W1:Y:S01]  /*00a0*/  LDCU.64 UR8, c[0x0][0x358] ;  /* 0x00006b00ff0877ac */ /* 0x000e620008000a00 */
[----:B0-----:R-:W-:-:S09]  /*00b0*/  UISETP.GE.AND UP0, UPT, UR5, 0x1, UPT ;  /* 0x000000010500788c */ /* 0x001fd2000bf06270 */
[----:B-1----:R-:W-:Y:S05]  /*00c0*/  BRA.U !UP0, `(.L_x_0) ;  /* 0x0000000d08387547 */ /* 0x002fea000b800000 */
[----:B------:R-:W0:Y:S01]  /*00d0*/  LDCU UR4, c[0x0][0x38c] ;  /* 0x00007180ff0477ac */ /* 0x000e220008000800 */
[----:B------:R-:W-:Y:S01]  /*00e0*/  IMAD.MOV.U32 R9, RZ, RZ, -0x800000 ;  /* 0xff800000ff097424 */ /* 0x000fe200078e00ff */
[----:B------:R-:W1:Y:S01]  /*00f0*/  LDCU UR7, c[0x0][0x390] ;  /* 0x00007200ff0777ac */ /* 0x000e620008000800 */
[----:B------:R-:W-:Y:S02]  /*0100*/  UISETP.GE.U32.AND UP1, UPT, UR5, 0x8, UPT ;  /* 0x000000080500788c */ /* 0x000fe4000bf26070 */
[----:B------:R-:W-:-:S04]  /*0110*/  ULOP3.LUT UR6, UR5, 0x7, URZ, 0xc0, !UPT ;  /* 0x0000000705067892 */ /* 0x000fc8000f8ec0ff */
[----:B------:R-:W-:Y:S01]  /*0120*/  UISETP.NE.AND UP0, UPT, UR6, URZ, UPT ;  /* 0x000000ff0600728c */ /* 0x000fe2000bf05270 */
[----:B0-----:R-:W-:Y:S01]  /*0130*/  IMAD R4, R0, UR4, RZ ;  /* 0x0000000400047c24 */ /* 0x001fe2000f8e02ff */
[----:B------:R-:W-:-:S03]  /*0140*/  UMOV UR4, URZ ;  /* 0x000000ff00047c82 */ /* 0x000fc60008000000 */
[----:B-1----:R-:W-:Y:S01]  /*0150*/  VIADD R3, R4, -UR7 ;  /* 0x8000000704037c36 */ /* 0x002fe20008000000 */
[----:B------:R-:W-:Y:S06]  /*0160*/  BRA.U !UP1, `(.L_x_1) ;  /* 0x00000005099c7547 */ /* 0x000fec000b800000 */
[----:B------:R-:W0:Y:S01]  /*0170*/  LDC R11, c[0x0][0x394] ;  /* 0x0000e500ff0b7b82 */ /* 0x000e220000000800 */
[----:B------:R-:W-:Y:S01]  /*0180*/  ULOP3.LUT UR4, UR5, 0x7ffffff8, URZ, 0xc0, !UPT ;  /* 0x7ffffff805047892 */ /* 0x000fe2000f8ec0ff */
[----:B------:R-:W-:Y:S01]  /*0190*/  IMAD.MOV.U32 R9, RZ, RZ, -0x800000 ;  /* 0xff800000ff097424 */ /* 0x000fe200078e00ff */
[----:B------:R-:W1:Y:S01]  /*01a0*/  LDCU.64 UR10, c[0x0][0x3a0] ;  /* 0x00007400ff0a77ac */ /* 0x000e620008000a00 */
[----:B------:R-:W-:Y:S01]  /*01b0*/  IMAD.MOV.U32 R24, RZ, RZ, R3 ;  /* 0x000000ffff187224 */ /* 0x000fe200078e0003 */
[----:B------:R-:W-:-:S03]  /*01c0*/  UIADD3 UR5, UPT, UPT, -UR4, URZ, URZ ;  /* 0x000000ff04057290 */ /* 0x000fc6000fffe1ff */
[----:B------:R-:W2:Y:S01]  /*01d0*/  LDC R5, c[0x0][0x394] ;  /* 0x0000e500ff057b82 */ /* 0x000ea20000000800 */
[C-C-:B0-----:R-:W-:Y:S01]  /*01e0*/  IMAD R6, R11.reuse, 0x2, R4.reuse ;  /* 0x000000020b067824 */ /* 0x141fe200078e0204 */
[----:B------:R-:W-:Y:S01]  /*01f0*/  IADD3 R2, PT, PT, R4, -UR7, R11 ;  /* 0x8000000704027c10 */ /* 0x000fe2000fffe00b */
[C-C-:B------:R-:W-:Y:S02]  /*0200*/  IMAD R7, R11.reuse, 0x3, R4.reuse ;  /* 0x000000030b077824 */ /* 0x140fe400078e0204 */
[C-C-:B------:R-:W-:Y:S02]  /*0210*/  IMAD R8, R11.reuse, 0x4, R4.reuse ;  /* 0x000000040b087824 */ /* 0x140fe400078e0204 */
[C-C-:B------:R-:W-:Y:S02]  /*0220*/  IMAD R10, R11.reuse, 0x5, R4.reuse ;  /* 0x000000050b0a7824 */ /* 0x140fe400078e0204 */
[C-C-:B------:R-:W-:Y:S02]  /*0230*/  IMAD R12, R11.reuse, 0x6, R4.reuse ;  /* 0x000000060b0c7824 */ /* 0x140fe400078e0204 */
[----:B------:R-:W-:-:S02]  /*0240*/  IMAD R11, R11, 0x7, R4 ;  /* 0x000000070b0b7824 */ /* 0x000fc400078e0204 */
[----:B------:R-:W-:Y:S02]  /*0250*/  VIADD R4, R6, -UR7 ;  /* 0x8000000706047c36 */ /* 0x000fe40008000000 */
[----:B------:R-:W-:Y:S02]  /*0260*/  VIADD R6, R7, -UR7 ;  /* 0x8000000707067c36 */ /* 0x000fe40008000000 */
[----:B------:R-:W-:Y:S02]  /*0270*/  VIADD R8, R8, -UR7 ;  /* 0x8000000708087c36 */ /* 0x000fe40008000000 */
[----:B------:R-:W-:Y:S02]  /*0280*/  VIADD R10, R10, -UR7 ;  /* 0x800000070a0a7c36 */ /* 0x000fe40008000000 */
[----:B------:R-:W-:Y:S02]  /*0290*/  VIADD R12, R12, -UR7 ;  /* 0x800000070c0c7c36 */ /* 0x000fe40008000000 */
[----:B-12---:R-:W-:-:S07]  /*02a0*/  VIADD R7, R11, -UR7 ;  /* 0x800000070b077c36 */ /* 0x006fce0008000000 */
.L_x_2:
[----:B------:R-:W-:Y:S01]  /*02b0*/  ISETP.GE.U32.AND P5, PT, R24, UR10, PT ;  /* 0x0000000a18007c0c */ /* 0x000fe2000bfa6070 */
[----:B------:R-:W-:Y:S01]  /*02c0*/  IMAD.MOV.U32 R26, RZ, RZ, -0x800000 ;  /* 0xff800000ff1a7424 */ /* 0x000fe200078e00ff */
[----:B------:R-:W-:Y:S02]  /*02d0*/  SHF.R.S32.HI R11, RZ, 0x1f, R24 ;  /* 0x0000001fff0b7819 */ /* 0x000fe40000011418 */
[----:B------:R-:W-:Y:S02]  /*02e0*/  ISETP.GE.U32.AND P0, PT, R2, UR10, PT ;  /* 0x0000000a02007c0c */ /* 0x000fe4000bf06070 */
[----:B------:R-:W-:Y:S02]  /*02f0*/  ISETP.GE.U32.AND.EX P5, PT, R11, UR11, PT, P5 ;  /* 0x0000000b0b007c0c */ /* 0x000fe4000bfa6150 */
[----:B------:R-:W-:Y:S02]  /*0300*/  SHF.R.S32.HI R11, RZ, 0x1f, R2 ;  /* 0x0000001fff0b7819 */ /* 0x000fe40000011402 */
[----:B------:R-:W-:-:S02]  /*0310*/  ISETP.LT.OR P5, PT, R24, RZ, P5 ;  /* 0x000000ff1800720c */ /* 0x000fc40002fa1670 */
[----:B------:R-:W-:Y:S02]  /*0320*/  ISETP.GE.U32.AND.EX P0, PT, R11, UR11, PT, P0 ;  /* 0x0000000b0b007c0c */ /* 0x000fe4000bf06100 */
[----:B------:R-:W-:Y:S02]  /*0330*/  ISETP.GE.U32.AND P4, PT, R4, UR10, PT ;  /* 0x0000000a04007c0c */ /* 0x000fe4000bf86070 */
[----:B------:R-:W-:Y:S02]  /*0340*/  SHF.R.S32.HI R11, RZ, 0x1f, R4 ;  /* 0x0000001fff0b7819 */ /* 0x000fe40000011404 */
[----:B------:R-:W-:Y:S02]  /*0350*/  ISETP.LT.OR P0, PT, R2, RZ, P0 ;  /* 0x000000ff0200720c */ /* 0x000fe40000701670 */
[----:B------:R-:W-:Y:S02]  /*0360*/  ISETP.GE.U32.AND.EX P4, PT, R11, UR11, PT, P4 ;  /* 0x0000000b0b007c0c */ /* 0x000fe4000bf86140 */
[----:B------:R-:W-:Y:S01]  /*0370*/  ISETP.GE.U32.AND P3, PT, R6, UR10, PT ;  /* 0x0000000a06007c0c */ /* 0x000fe2000bf66070 */
[----:B------:R-:W0:Y:S01]  /*0380*/  @!P5 LDC.64 R14, c[0x0][0x380] ;  /* 0x0000e000ff0edb82 */ /* 0x000e220000000a00 */
[----:B------:R-:W-:-:S02]  /*0390*/  ISETP.LT.OR P4, PT, R4, RZ, P4 ;  /* 0x000000ff0400720c */ /* 0x000fc40002781670 */
[----:B------:R-:W-:Y:S02]  /*03a0*/  SHF.R.S32.HI R13, RZ, 0x1f, R6 ;  /* 0x0000001fff0d7819 */ /* 0x000fe40000011406 */
[----:B------:R-:W-:Y:S02]  /*03b0*/  ISETP.GE.U32.AND P2, PT, R8, UR10, PT ;  /* 0x0000000a08007c0c */ /* 0x000fe4000bf46070 */
[----:B------:R-:W-:Y:S01]  /*03c0*/  ISETP.GE.U32.AND.EX P3, PT, R13, UR11, PT, P3 ;  /* 0x0000000b0d007c0c */ /* 0x000fe2000bf66130 */
[----:B------:R-:W1:Y:S01]  /*03d0*/  @!P0 LDC.64 R16, c[0x0][0x380] ;  /* 0x0000e000ff108b82 */ /* 0x000e620000000a00 */
[----:B------:R-:W-:Y:S02]  /*03e0*/  SHF.R.S32.HI R11, RZ, 0x1f, R8 ;  /* 0x0000001fff0b7819 */ /* 0x000fe40000011408 */
[----:B------:R-:W-:Y:S02]  /*03f0*/  ISETP.GE.U32.AND P1, PT, R10, UR10, PT ;  /* 0x0000000a0a007c0c */ /* 0x000fe4000bf26070 */
[----:B------:R-:W-:-:S02]  /*0400*/  SHF.R.S32.HI R13, RZ, 0x1f, R10 ;  /* 0x0000001fff0d7819 */ /* 0x000fc4000001140a */
[----:B------:R-:W-:Y:S02]  /*0410*/  ISETP.LT.OR P3, PT, R6, RZ, P3 ;  /* 0x000000ff0600720c */ /* 0x000fe40001f61670 */
[----:B------:R-:W-:Y:S02]  /*0420*/  ISETP.GE.U32.AND.EX P2, PT, R11, UR11, PT, P2 ;  /* 0x0000000b0b007c0c */ /* 0x000fe4000bf46120 */
[----:B------:R-:W-:Y:S01]  /*0430*/  ISETP.GE.U32.AND.EX P1, PT, R13, UR11, PT, P1 ;  /* 0x0000000b0d007c0c */ /* 0x000fe2000bf26110 */
[----:B0-----:R-:W-:Y:S02]  /*0440*/  @!P5 IMAD.WIDE.U32 R18, R24, 0x4, R14 ;  /* 0x000000041812d825 */ /* 0x001fe400078e000e */
[----:B------:R-:W0:Y:S01]  /*0450*/  @!P4 LDC.64 R14, c[0x0][0x380] ;  /* 0x0000e000ff0ecb82 */ /* 0x000e220000000a00 */
[----:B------:R-:W-:Y:S02]  /*0460*/  ISETP.GE.U32.AND P6, PT, R12, UR10, PT ;  /* 0x0000000a0c007c0c */ /* 0x000fe4000bfc6070 */
[----:B------:R-:W-:Y:S01]  /*0470*/  ISETP.LT.OR P2, PT, R8, RZ, P2 ;  /* 0x000000ff0800720c */ /* 0x000fe20001741670 */
[----:B------:R2:W3:Y:S01]  /*0480*/  @!P5 LDG.E R26, desc[UR8][R18.64] ;  /* 0x00000008121ad981 */ /* 0x0004e2000c1e1900 */
[----:B------:R-:W-:Y:S01]  /*0490*/  SHF.R.S32.HI R11, RZ, 0x1f, R12 ;  /* 0x0000001fff0b7819 */ /* 0x000fe2000001140c */
[----:B-1----:R-:W-:Y:S01]  /*04a0*/  @!P0 IMAD.WIDE.U32 R28, R2, 0x4, R16 ;  /* 0x00000004021c8825 */ /* 0x002fe200078e0010 */
[----:B------:R-:W-:Y:S01]  /*04b0*/  ISETP.LT.OR P1, PT, R10, RZ, P1 ;  /* 0x000000ff0a00720c */ /* 0x000fe20000f21670 */
[----:B------:R-:W1:Y:S01]  /*04c0*/  @!P3 LDC.64 R22, c[0x0][0x380] ;  /* 0x0000e000ff16bb82 */ /* 0x000e620000000a00 */
[----:B------:R-:W-:-:S02]  /*04d0*/  ISETP.GE.U32.AND P5, PT, R7, UR10, PT ;  /* 0x0000000a07007c0c */ /* 0x000fc4000bfa6070 */
[----:B------:R-:W-:Y:S02]  /*04e0*/  SHF.R.S32.HI R13, RZ, 0x1f, R7 ;  /* 0x0000001fff0d7819 */ /* 0x000fe40000011407 */
[----:B------:R-:W-:Y:S02]  /*04f0*/  ISETP.GE.U32.AND.EX P6, PT, R11, UR11, PT, P6 ;  /* 0x0000000b0b007c0c */ /* 0x000fe4000bfc6160 */
[----:B------:R-:W-:Y:S01]  /*0500*/  ISETP.GE.U32.AND.EX P5, PT, R13, UR11, PT, P5 ;  /* 0x0000000b0d007c0c */ /* 0x000fe2000bfa6150 */
[----:B------:R-:W4:Y:S01]  /*0510*/  @!P2 LDC.64 R20, c[0x0][0x380] ;  /* 0x0000e000ff14ab82 */ /* 0x000f220000000a00 */
[----:B------:R-:W-:Y:S01]  /*0520*/  ISETP.LT.OR P6, PT, R12, RZ, P6 ;  /* 0x000000ff0c00720c */ /* 0x000fe200037c1670 */
[----:B------:R-:W-:Y:S01]  /*0530*/  IMAD.MOV.U32 R11, RZ, RZ, -0x800000 ;  /* 0xff800000ff0b7424 */ /* 0x000fe200078e00ff */
[----:B------:R-:W-:Y:S01]  /*0540*/  ISETP.LT.OR P5, PT, R7, RZ, P5 ;  /* 0x000000ff0700720c */ /* 0x000fe20002fa1670 */
[----:B------:R-:W-:-:S04]  /*0550*/  IMAD.MOV.U32 R13, RZ, RZ, -0x800000 ;  /* 0xff800000ff0d7424 */ /* 0x000fc800078e00ff */
[----:B--2---:R-:W2:Y:S01]  /*0560*/  @!P1 LDC.64 R18, c[0x0][0x380] ;  /* 0x0000e000ff129b82 */ /* 0x004ea20000000a00 */
[----:B0-----:R-:W-:Y:S01]  /*0570*/  @!P4 IMAD.WIDE.U32 R14, R4, 0x4, R14 ;  /* 0x00000004040ec825 */ /* 0x001fe200078e000e */
[----:B------:R-:W5:Y:S04]  /*0580*/  @!P0 LDG.E R13, desc[UR8][R28.64] ;  /* 0x000000081c0d8981 */ /* 0x000f68000c1e1900 */
[----:B------:R0:W5:Y:S02]  /*0590*/  @!P4 LDG.E R11, desc[UR8][R14.64] ;  /* 0x000000080e0bc981 */ /* 0x000164000c1e1900 */
[----:B------:R-:W2:Y:S01]  /*05a0*/  @!P6 LDC.64 R16, c[0x0][0x380] ;  /* 0x0000e000ff10eb82 */ /* 0x000ea20000000a00 */
[----:B------:R-:W-:-:S07]  /*05b0*/  IMAD.MOV.U32 R25, RZ, RZ, -0x800000 ;  /* 0xff800000ff197424 */ /* 0x000fce00078e00ff */
[----:B0-----:R-:W0:Y:S01]  /*05c0*/  @!P5 LDC.64 R14, c[0x0][0x380] ;  /* 0x0000e000ff0edb82 */ /* 0x001e220000000a00 */
[----:B-1----:R-:W-:-:S04]  /*05d0*/  @!P3 IMAD.WIDE.U32 R22, R6, 0x4, R22 ;  /* 0x000000040616b825 */ /* 0x002fc800078e0016 */
[----:B------:R-:W-:Y:S01]  /*05e0*/  IMAD.MOV.U32 R28, RZ, RZ, -0x800000 ;  /* 0xff800000ff1c7424 */ /* 0x000fe200078e00ff */
[----:B------:R1:W5:Y:S01]  /*05f0*/  @!P3 LDG.E R25, desc[UR8][R22.64] ;  /* 0x000000081619b981 */ /* 0x000362000c1e1900 */
[----:B----4-:R-:W-:-:S04]  /*0600*/  @!P2 IMAD.WIDE.U32 R20, R8, 0x4, R20 ;  /* 0x000000040814a825 */ /* 0x010fc800078e0014 */
[----:B------:R-:W-:Y:S01]  /*0610*/  IMAD.MOV.U32 R27, RZ, RZ, -0x800000 ;  /* 0xff800000ff1b7424 */ /* 0x000fe200078e00ff */
[----:B------:R-:W4:Y:S01]  /*0620*/  @!P2 LDG.E R28, desc[UR8][R20.64] ;  /* 0x00000008141ca981 */ /* 0x000f22000c1e1900 */
[----:B--2---:R-:W-:-:S04]  /*0630*/  @!P1 IMAD.WIDE.U32 R18, R10, 0x4, R18 ;  /* 0x000000040a129825 */ /* 0x004fc800078e0012 */
[----:B------:R-:W-:Y:S01]  /*0640*/  IMAD.MOV.U32 R29, RZ, RZ, -0x800000 ;  /* 0xff800000ff1d7424 */ /* 0x000fe200078e00ff */
[----:B------:R-:W2:Y:S01]  /*0650*/  @!P1 LDG.E R27, desc[UR8][R18.64] ;  /* 0x00000008121b9981 */ /* 0x000ea2000c1e1900 */
[----:B------:R-:W-:-:S04]  /*0660*/  @!P6 IMAD.WIDE.U32 R16, R12, 0x4, R16 ;  /* 0x000000040c10e825 */ /* 0x000fc800078e0010 */
[----:B-1----:R-:W-:Y:S01]  /*0670*/  IMAD.MOV.U32 R22, RZ, RZ, -0x800000 ;  /* 0xff800000ff167424 */ /* 0x002fe200078e00ff */
[----:B------:R-:W2:Y:S01]  /*0680*/  @!P6 LDG.E R29, desc[UR8][R16.64] ;  /* 0x00000008101de981 */ /* 0x000ea2000c1e1900 */
[----:B0-----:R-:W-:-:S05]  /*0690*/  @!P5 IMAD.WIDE.U32 R14, R7, 0x4, R14 ;  /* 0x00000004070ed825 */ /* 0x001fca00078e000e */
[----:B------:R-:W2:Y:S01]  /*06a0*/  @!P5 LDG.E R22, desc[UR8][R14.64] ;  /* 0x000000080e16d981 */ /* 0x000ea2000c1e1900 */
[----:B------:R-:W-:-:S04]  /*06b0*/  UIADD3 UR5, UPT, UPT, UR5, 0x8, URZ ;  /* 0x0000000805057890 */ /* 0x000fc8000fffe0ff */
[----:B------:R-:W-:Y:S01]  /*06c0*/  UISETP.NE.AND UP1, UPT, UR5, URZ, UPT ;  /* 0x000000ff0500728c */ /* 0x000fe2000bf25270 */
[C---:B------:R-:W-:Y:S02]  /*06d0*/  IMAD R24, R5.reuse, 0x8, R24 ;  /* 0x0000000805187824 */ /* 0x040fe400078e0218 */
[C---:B------:R-:W-:Y:S02]  /*06e0*/  IMAD R2, R5.reuse, 0x8, R2 ;  /* 0x0000000805027824 */ /* 0x040fe400078e0202 */
[C---:B------:R-:W-:Y:S02]  /*06f0*/  IMAD R4, R5.reuse, 0x8, R4 ;  /* 0x0000000805047824 */ /* 0x040fe400078e0204 */
[C---:B------:R-:W-:Y:S02]  /*0700*/  IMAD R6, R5.reuse, 0x8, R6 ;  /* 0x0000000805067824 */ /* 0x040fe400078e0206 */
[C---:B------:R-:W-:Y:S02]  /*0710*/  IMAD R8, R5.reuse, 0x8, R8 ;  /* 0x0000000805087824 */ /* 0x040fe400078e0208 */
[----:B------:R-:W-:-:S02]  /*0720*/  IMAD R10, R5, 0x8, R10 ;  /* 0x00000008050a7824 */ /* 0x000fc400078e020a */
[C---:B------:R-:W-:Y:S02]  /*0730*/  IMAD R12, R5.reuse, 0x8, R12 ;  /* 0x00000008050c7824 */ /* 0x040fe400078e020c */
[----:B------:R-:W-:Y:S01]  /*0740*/  IMAD R7, R5, 0x8, R7 ;  /* 0x0000000805077824 */ /* 0x000fe200078e0207 */
[----:B---3--:R-:W-:-:S04]  /*0750*/  FMNMX R26, R26, R9, !PT ;  /* 0x000000091a1a7209 */ /* 0x008fc80007800000 */
[----:B-----5:R-:W-:-:S04]  /*0760*/  FMNMX R26, R26, R13, !PT ;  /* 0x0000000d1a1a7209 */ /* 0x020fc80007800000 */
[----:B------:R-:W-:-:S04]  /*0770*/  FMNMX R26, R26, R11, !PT ;  /* 0x0000000b1a1a7209 */ /* 0x000fc80007800000 */
[----:B------:R-:W-:-:S04]  /*0780*/  FMNMX R25, R26, R25, !PT ;  /* 0x000000191a197209 */ /* 0x000fc80007800000 */
[----:B----4-:R-:W-:-:S04]  /*0790*/  FMNMX R28, R25, R28, !PT ;  /* 0x0000001c191c7209 */ /* 0x010fc80007800000 */
[----:B--2---:R-:W-:-:S04]  /*07a0*/  FMNMX R28, R28, R27, !PT ;  /* 0x0000001b1c1c7209 */ /* 0x004fc80007800000 */
[----:B------:R-:W-:-:S04]  /*07b0*/  FMNMX R29, R28, R29, !PT ;  /* 0x0000001d1c1d7209 */ /* 0x000fc80007800000 */
[----:B------:R-:W-:Y:S01]  /*07c0*/  FMNMX R9, R29, R22, !PT ;  /* 0x000000161d097209 */ /* 0x000fe20007800000 */
[----:B------:R-:W-:Y:S06]  /*07d0*/  BRA.U UP1, `(.L_x_2) ;  /* 0xfffffff901b47547 */ /* 0x000fec000b83ffff */
.L_x_1:
[----:B------:R-:W-:Y:S05]  /*07e0*/  BRA.U !UP0, `(.L_x_0) ;  /* 0x0000000508707547 */ /* 0x000fea000b800000 */
[----:B------:R-:W0:Y:S01]  /*07f0*/  LDCU UR5, c[0x0][0x388] ;  /* 0x00007100ff0577ac */ /* 0x000e220008000800 */
[----:B------:R-:W-:Y:S02]  /*0800*/  UISETP.GE.U32.AND UP0, UPT, UR6, 0x4, UPT ;  /* 0x000000040600788c */ /* 0x000fe4000bf06070 */
[----:B0-----:R-:W-:-:S04]  /*0810*/  ULOP3.LUT UR7, UR5, 0x3, URZ, 0xc0, !UPT ;  /* 0x0000000305077892 */ /* 0x001fc8000f8ec0ff */
[----:B------:R-:W-:-:S03]  /*0820*/  UISETP.NE.AND UP1, UPT, UR7, URZ, UPT ;  /* 0x000000ff0700728c */ /* 0x000fc6000bf25270 */
[----:B------:R-:W-:Y:S08]  /*0830*/  BRA.U !UP0, `(.L_x_3) ;  /* 0x0000000108ac7547 */ /* 0x000ff0000b800000 */
[----:B------:R-:W0:Y:S01]  /*0840*/  LDC R2, c[0x0][0x394] ;  /* 0x0000e500ff027b82 */ /* 0x000e220000000800 */
[----:B------:R-:W1:Y:S01]  /*0850*/  LDCU.64 UR10, c[0x0][0x3a0] ;  /* 0x00007400ff0a77ac */ /* 0x000e620008000a00 */
[----:B------:R-:W-:Y:S02]  /*0860*/  IMAD.MOV.U32 R8, RZ, RZ, -0x800000 ;  /* 0xff800000ff087424 */ /* 0x000fe400078e00ff */
[----:B0-----:R-:W-:-:S04]  /*0870*/  IMAD R15, R2, UR4, R3 ;  /* 0x00000004020f7c24 */ /* 0x001fc8000f8e0203 */
[C-C-:B------:R-:W-:Y:S01]  /*0880*/  IMAD.IADD R17, R15.reuse, 0x1, R2.reuse ;  /* 0x000000010f117824 */ /* 0x140fe200078e0202 */
[----:B-1----:R-:W-:Y:S02]  /*0890*/  ISETP.GE.U32.AND P0, PT, R15, UR10, PT ;  /* 0x0000000a0f007c0c */ /* 0x002fe4000bf06070 */
[----:B------:R-:W-:Y:S01]  /*08a0*/  SHF.R.S32.HI R4, RZ, 0x1f, R15 ;  /* 0x0000001fff047819 */ /* 0x000fe2000001140f */
[C-C-:B------:R-:W-:Y:S01]  /*08b0*/  IMAD.IADD R19, R17.reuse, 0x1, R2.reuse ;  /* 0x0000000111137824 */ /* 0x140fe200078e0202 */
[----:B------:R-:W-:Y:S02]  /*08c0*/  ISETP.GE.U32.AND P1, PT, R17, UR10, PT ;  /* 0x0000000a11007c0c */ /* 0x000fe4000bf26070 */
[----:B------:R-:W-:Y:S01]  /*08d0*/  ISETP.GE.U32.AND.EX P0, PT, R4, UR11, PT, P0 ;  /* 0x0000000b04007c0c */ /* 0x000fe2000bf06100 */
[C---:B------:R-:W-:Y:S01]  /*08e0*/  IMAD.IADD R21, R19.reuse, 0x1, R2 ;  /* 0x0000000113157824 */ /* 0x040fe200078e0202 */
[----:B------:R-:W-:Y:S02]  /*08f0*/  SHF.R.S32.HI R4, RZ, 0x1f, R17 ;  /* 0x0000001fff047819 */ /* 0x000fe40000011411 */
[----:B------:R-:W-:-:S02]  /*0900*/  ISETP.GE.U32.AND P2, PT, R19, UR10, PT ;  /* 0x0000000a13007c0c */ /* 0x000fc4000bf46070 */
[----:B------:R-:W-:Y:S02]  /*0910*/  SHF.R.S32.HI R5, RZ, 0x1f, R19 ;  /* 0x0000001fff057819 */ /* 0x000fe40000011413 */
[----:B------:R-:W-:Y:S02]  /*0920*/  ISETP.GE.U32.AND.EX P1, PT, R4, UR11, PT, P1 ;  /* 0x0000000b04007c0c */ /* 0x000fe4000bf26110 */
[----:B------:R-:W-:Y:S02]  /*0930*/  ISETP.LT.OR P0, PT, R15, RZ, P0 ;  /* 0x000000ff0f00720c */ /* 0x000fe40000701670 */
[----:B------:R-:W-:Y:S02]  /*0940*/  ISETP.GE.U32.AND.EX P2, PT, R5, UR11, PT, P2 ;  /* 0x0000000b05007c0c */ /* 0x000fe4000bf46120 */
[----:B------:R-:W-:Y:S02]  /*0950*/  ISETP.GE.U32.AND P3, PT, R21, UR10, PT ;  /* 0x0000000a15007c0c */ /* 0x000fe4000bf66070 */
[----:B------:R-:W-:-:S02]  /*0960*/  SHF.R.S32.HI R2, RZ, 0x1f, R21 ;  /* 0x0000001fff027819 */ /* 0x000fc40000011415 */
[----:B------:R-:W-:Y:S02]  /*0970*/  ISETP.LT.OR P1, PT, R17, RZ, P1 ;  /* 0x000000ff1100720c */ /* 0x000fe40000f21670 */
[----:B------:R-:W-:Y:S01]  /*0980*/  ISETP.GE.U32.AND.EX P3, PT, R2, UR11, PT, P3 ;  /* 0x0000000b02007c0c */ /* 0x000fe2000bf66130 */
[----:B------:R-:W-:Y:S01]  /*0990*/  IMAD.MOV.U32 R2, RZ, RZ, -0x800000 ;  /* 0xff800000ff027424 */ /* 0x000fe200078e00ff */
[----:B------:R-:W-:Y:S01]  /*09a0*/  ISETP.LT.OR P2, PT, R19, RZ, P2 ;  /* 0x000000ff1300720c */ /* 0x000fe20001741670 */
[----:B------:R-:W0:Y:S01]  /*09b0*/  @!P0 LDC.64 R10, c[0x0][0x380] ;  /* 0x0000e000ff0a8b82 */ /* 0x000e220000000a00 */
[----:B------:R-:W-:-:S07]  /*09c0*/  ISETP.LT.OR P3, PT, R21, RZ, P3 ;  /* 0x000000ff1500720c */ /* 0x000fce0001f61670 */
[----:B------:R-:W1:Y:S08]  /*09d0*/  @!P1 LDC.64 R12, c[0x0][0x380] ;  /* 0x0000e000ff0c9b82 */ /* 0x000e700000000a00 */
[----:B------:R-:W2:Y:S08]  /*09e0*/  @!P2 LDC.64 R6, c[0x0][0x380] ;  /* 0x0000e000ff06ab82 */ /* 0x000eb00000000a00 */
[----:B------:R-:W3:Y:S01]  /*09f0*/  @!P3 LDC.64 R4, c[0x0][0x380] ;  /* 0x0000e000ff04bb82 */ /* 0x000ee20000000a00 */
[----:B0-----:R-:W-:-:S05]  /*0a00*/  @!P0 IMAD.WIDE.U32 R10, R15, 0x4, R10 ;  /* 0x000000040f0a8825 */ /* 0x001fca00078e000a */
[----:B------:R-:W4:Y:S01]  /*0a10*/  @!P0 LDG.E R2, desc[UR8][R10.64] ;  /* 0x000000080a028981 */ /* 0x000f22000c1e1900 */
[----:B-1----:R-:W-:-:S04]  /*0a20*/  @!P1 IMAD.WIDE.U32 R12, R17, 0x4, R12 ;  /* 0x00000004110c9825 */ /* 0x002fc800078e000c */
[----:B------:R-:W-:Y:S01]  /*0a30*/  IMAD.MOV.U32 R14, RZ, RZ, -0x800000 ;  /* 0xff800000ff0e7424 */ /* 0x000fe200078e00ff */
[----:B------:R-:W5:Y:S01]  /*0a40*/  @!P1 LDG.E R8, desc[UR8][R12.64] ;  /* 0x000000080c089981 */ /* 0x000f62000c1e1900 */
[----:B--2---:R-:W-:-:S04]  /*0a50*/  @!P2 IMAD.WIDE.U32 R6, R19, 0x4, R6 ;  /* 0x000000041306a825 */ /* 0x004fc800078e0006 */
[----:B------:R-:W-:Y:S01]  /*0a60*/  IMAD.MOV.U32 R15, RZ, RZ, -0x800000 ;  /* 0xff800000ff0f7424 */ /* 0x000fe200078e00ff */
[----:B------:R-:W2:Y:S01]  /*0a70*/  @!P2 LDG.E R14, desc[UR8][R6.64] ;  /* 0x00000008060ea981 */ /* 0x000ea2000c1e1900 */
[----:B---3--:R-:W-:-:S05]  /*0a80*/  @!P3 IMAD.WIDE.U32 R4, R21, 0x4, R4 ;  /* 0x000000041504b825 */ /* 0x008fca00078e0004 */
[----:B------:R-:W3:Y:S01]  /*0a90*/  @!P3 LDG.E R15, desc[UR8][R4.64] ;  /* 0x00000008040fb981 */ /* 0x000ee2000c1e1900 */
[----:B------:R-:W-:Y:S01]  /*0aa0*/  UIADD3 UR4, UPT, UPT, UR4, 0x4, URZ ;  /* 0x0000000404047890 */ /* 0x000fe2000fffe0ff */
[----:B----4-:R-:W-:-:S04]  /*0ab0*/  FMNMX R9, R9, R2, !PT ;  /* 0x0000000209097209 */ /* 0x010fc80007800000 */
[----:B-----5:R-:W-:-:S04]  /*0ac0*/  FMNMX R9, R9, R8, !PT ;  /* 0x0000000809097209 */ /* 0x020fc80007800000 */
[----:B--2---:R-:W-:-:S04]  /*0ad0*/  FMNMX R14, R9, R14, !PT ;  /* 0x0000000e090e7209 */ /* 0x004fc80007800000 */
[----:B---3--:R-:W-:-:S07]  /*0ae0*/  FMNMX R9, R14, R15, !PT ;  /* 0x0000000f0e097209 */ /* 0x008fce0007800000 */
.L_x_3:
[----:B------:R-:W-:Y:S05]  /*0af0*/  BRA.U !UP1, `(.L_x_0) ;  /* 0x0000000109ac7547 */ /* 0x000fea000b800000 */
[----:B------:R-:W-:Y:S02]  /*0b00*/  UISETP.NE.AND UP0, UPT, UR7, 0x1, UPT ;  /* 0x000000010700788c */ /* 0x000fe4000bf05270 */
[----:B------:R-:W-:-:S04]  /*0b10*/  ULOP3.LUT UR5, UR5, 0x1, URZ, 0xc0, !UPT ;  /* 0x0000000105057892 */ /* 0x000fc8000f8ec0ff */
[----:B------:R-:W-:-:S03]  /*0b20*/  UISETP.NE.U32.AND UP1, UPT, UR5, 0x1, UPT ;  /* 0x000000010500788c */ /* 0x000fc6000bf25070 */
[----:B------:R-:W-:Y:S08]  /*0b30*/  BRA.U !UP0, `(.L_x_4) ;  /* 0x00000001085c7547 */ /* 0x000ff0000b800000 */
[----:B------:R-:W0:Y:S01]  /*0b40*/  LDC R2, c[0x0][0x394] ;  /* 0x0000e500ff027b82 */ /* 0x000e220000000800 */
[----:B------:R-:W1:Y:S01]  /*0b50*/  LDCU.64 UR6, c[0x0][0x3a0] ;  /* 0x00007400ff0677ac */ /* 0x000e620008000a00 */
[----:B------:R-:W-:Y:S02]  /*0b60*/  IMAD.MOV.U32 R8, RZ, RZ, -0x800000 ;  /* 0xff800000ff087424 */ /* 0x000fe400078e00ff */
[----:B0-----:R-:W-:-:S04]  /*0b70*/  IMAD R13, R2, UR4, R3 ;  /* 0x00000004020d7c24 */ /* 0x001fc8000f8e0203 */
[C---:B------:R-:W-:Y:S01]  /*0b80*/  IMAD.IADD R11, R13.reuse, 0x1, R2 ;  /* 0x000000010d0b7824 */ /* 0x040fe200078e0202 */
[----:B-1----:R-:W-:Y:S02]  /*0b90*/  ISETP.GE.U32.AND P0, PT, R13, UR6, PT ;  /* 0x000000060d007c0c */ /* 0x002fe4000bf06070 */
[----:B------:R-:W-:Y:S02]  /*0ba0*/  SHF.R.S32.HI R2, RZ, 0x1f, R13 ;  /* 0x0000001fff027819 */ /* 0x000fe4000001140d */
[----:B------:R-:W-:Y:S02]  /*0bb0*/  ISETP.GE.U32.AND P1, PT, R11, UR6, PT ;  /* 0x000000060b007c0c */ /* 0x000fe4000bf26070 */
[----:B------:R-:W-:Y:S02]  /*0bc0*/  SHF.R.S32.HI R4, RZ, 0x1f, R11 ;  /* 0x0000001fff047819 */ /* 0x000fe4000001140b */
[----:B------:R-:W-:Y:S01]  /*0bd0*/  ISETP.GE.U32.AND.EX P0, PT, R2, UR7, PT, P0 ;  /* 0x0000000702007c0c */ /* 0x000fe2000bf06100 */
[----:B------:R-:W-:Y:S01]  /*0be0*/  IMAD.MOV.U32 R2, RZ, RZ, -0x800000 ;  /* 0xff800000ff027424 */ /* 0x000fe200078e00ff */
[----:B------:R-:W-:-:S02]  /*0bf0*/  ISETP.GE.U32.AND.EX P1, PT, R4, UR7, PT, P1 ;  /* 0x0000000704007c0c */ /* 0x000fc4000bf26110 */
[----:B------:R-:W-:Y:S02]  /*0c00*/  ISETP.LT.OR P0, PT, R13, RZ, P0 ;  /* 0x000000ff0d00720c */ /* 0x000fe40000701670 */
[----:B------:R-:W-:-:S11]  /*0c10*/  ISETP.LT.OR P1, PT, R11, RZ, P1 ;  /* 0x000000ff0b00720c */ /* 0x000fd60000f21670 */
[----:B------:R-:W0:Y:S08]  /*0c20*/  @!P0 LDC.64 R4, c[0x0][0x380] ;  /* 0x0000e000ff048b82 */ /* 0x000e300000000a00 */
[----:B------:R-:W1:Y:S01]  /*0c30*/  @!P1 LDC.64 R6, c[0x0][0x380] ;  /* 0x0000e000ff069b82 */ /* 0x000e620000000a00 */
[----:B0-----:R-:W-:-:S05]  /*0c40*/  @!P0 IMAD.WIDE.U32 R4, R13, 0x4, R4 ;  /* 0x000000040d048825 */ /* 0x001fca00078e0004 */
[----:B------:R-:W2:Y:S01]  /*0c50*/  @!P0 LDG.E R2, desc[UR8][R4.64] ;  /* 0x0000000804028981 */ /* 0x000ea2000c1e1900 */
[----:B-1----:R-:W-:-:S05]  /*0c60*/  @!P1 IMAD.WIDE.U32 R6, R11, 0x4, R6 ;  /* 0x000000040b069825 */ /* 0x002fca00078e0006 */
[----:B------:R-:W3:Y:S01]  /*0c70*/  @!P1 LDG.E R8, desc[UR8][R6.64] ;  /* 0x0000000806089981 */ /* 0x000ee2000c1e1900 */
[----:B------:R-:W-:Y:S01]  /*0c80*/  UIADD3 UR4, UPT, UPT, UR4, 0x2, URZ ;  /* 0x0000000204047890 */ /* 0x000fe2000fffe0ff */
[----:B--2---:R-:W-:-:S04]  /*0c90*/  FMNMX R9, R9, R2, !PT ;  /* 0x0000000209097209 */ /* 0x004fc80007800000 */
[----:B---3--:R-:W-:-:S07]  /*0ca0*/  FMNMX R9, R9, R8, !PT ;  /* 0x0000000809097209 */ /* 0x008fce0007800000 */
.L_x_4:
[----:B------:R-:W-:Y:S05]  /*0cb0*/  BRA.U UP1, `(.L_x_0) ;  /* 0x00000001013c7547 */ /* 0x000fea000b800000 */
[----:B------:R-:W0:Y:S01]  /*0cc0*/  LDC R2, c[0x0][0x394] ;  /* 0x0000e500ff027b82 */ /* 0x000e220000000800 */
[----:B------:R-:W1:Y:S01]  /*0cd0*/  LDCU.64 UR6, c[0x0][0x3a0] ;  /* 0x00007400ff0677ac */ /* 0x000e620008000a00 */
[----:B------:R-:W-:Y:S01]  /*0ce0*/  BSSY.RECONVERGENT B0, `(.L_x_5) ;  /* 0x000000b000007945 */ /* 0x000fe20003800200 */
[----:B0-----:R-:W-:-:S05]  /*0cf0*/  IMAD R5, R2, UR4, R3 ;  /* 0x0000000402057c24 */ /* 0x001fca000f8e0203 */
[----:B-1----:R-:W-:Y:S02]  /*0d00*/  ISETP.GE.U32.AND P0, PT, R5, UR6, PT ;  /* 0x0000000605007c0c */ /* 0x002fe4000bf06070 */
[----:B------:R-:W-:-:S04]  /*0d10*/  SHF.R.S32.HI R2, RZ, 0x1f, R5 ;  /* 0x0000001fff027819 */ /* 0x000fc80000011405 */
[----:B------:R-:W-:Y:S01]  /*0d20*/  ISETP.GE.U32.AND.EX P0, PT, R2, UR7, PT, P0 ;  /* 0x0000000702007c0c */ /* 0x000fe2000bf06100 */
[----:B------:R-:W-:-:S03]  /*0d30*/  IMAD.MOV.U32 R2, RZ, RZ, -0x800000 ;  /* 0xff800000ff027424 */ /* 0x000fc600078e00ff */
[----:B------:R-:W-:-:S13]  /*0d40*/  ISETP.LT.OR P0, PT, R5, RZ, P0 ;  /* 0x000000ff0500720c */ /* 0x000fda0000701670 */
[----:B------:R-:W-:Y:S05]  /*0d50*/  @P0 BRA `(.L_x_6) ;  /* 0x00000000000c0947 */ /* 0x000fea0003800000 */
[----:B------:R-:W0:Y:S02]  /*0d60*/  LDC.64 R2, c[0x0][0x380] ;  /* 0x0000e000ff027b82 */ /* 0x000e240000000a00 */
[----:B0-----:R-:W-:-:S06]  /*0d70*/  IMAD.WIDE.U32 R2, R5, 0x4, R2 ;  /* 0x0000000405027825 */ /* 0x001fcc00078e0002 */
[----:B------:R0:W5:Y:S02]  /*0d80*/  LDG.E R2, desc[UR8][R2.64] ;  /* 0x0000000802027981 */ /* 0x000164000c1e1900 */
.L_x_6:
[----:B------:R-:W-:Y:S05]  /*0d90*/  BSYNC.RECONVERGENT B0 ;  /* 0x0000000000007941 */ /* 0x000fea0003800200 */
.L_x_5:
[----:B-----5:R-:W-:-:S07]  /*0da0*/  FMNMX R9, R9, R2, !PT ;  /* 0x0000000209097209 */ /* 0x020fce0007800000 */
.L_x_0:
[----:B0-----:R-:W0:Y:S02]  /*0db0*/  LDC.64 R2, c[0x0][0x398] ;  /* 0x0000e600ff027b82 */ /* 0x001e240000000a00 */
[----:B0-----:R-:W-:-:S05]  /*0dc0*/  IMAD.WIDE R2, R0, 0x4, R2 ;  /* 0x0000000400027825 */ /* 0x001fca00078e0202 */
[----:B------:R-:W-:Y:S01]  /*0dd0*/  STG.E desc[UR8][R2.64], R9 ;  /* 0x0000000902007986 */ /* 0x000fe2000c101908 */
[----:B------:R-:W-:Y:S05]  /*0de0*/  EXIT ;  /* 0x000000000000794d */ /* 0x000fea0003800000 */
.L_x_7:
[----:B------:R-:W-:-:S00]  /*0df0*/  BRA `(.L_x_7) ;  /* 0xfffffffc00fc7947 */ /* 0x000fc0000383ffff */
[----:B------:R-:W-:-:S00]  /*0e00*/  NOP ;  /* 0x0000000000007918 */ /* 0x000fc00000000000 */
[----:B------:R-:W-:-:S00]  /*0e10*/  NOP ;  /* 0x0000000000007918 */ /* 0x000fc00000000000 */
[----:B------:R-:W-:-:S00]  /*0e20*/  NOP ;  /* 0x0000000000007918 */ /* 0x000fc00000000000 */
[----:B------:R-:W-:-:S00]  /*0e30*/  NOP ;  /* 0x0000000000007918 */ /* 0x000fc00000000000 */
[----:B------:R-:W-:-:S00]  /*0e40*/  NOP ;  /* 0x0000000000007918 */ /* 0x000fc00000000000 */
[----:B------:R-:W-:-:S00]  /*0e50*/  NOP ;  /* 0x0000000000007918 */ /* 0x000fc00000000000 */
[----:B------:R-:W-:-:S00]  /*0e60*/  NOP ;  /* 0x0000000000007918 */ /* 0x000fc00000000000 */
[----:B------:R-:W-:-:S00]  /*0e70*/  NOP ;  /* 0x0000000000007918 */ /* 0x000fc00000000000 */
.L_x_8:


//--------------------- .nv.shared.reserved.0     --------------------------
	.section	.nv.shared.reserved.0,"aw",@nobits
	.weak		__nv_reservedSMEM_offset_0_alias
	.size		__nv_reservedSMEM_offset_0_alias, 0, 64
	.other		__nv_reservedSMEM_offset_0_alias,@"STO_CUDA_RESERVED_SHARED STV_DEFAULT"
__nv_reservedSMEM_offset_0_alias:
	.zero		0
	.zero		64


//--------------------- .nv.constant0._Z16maxpool1d_kernelPKfiiiiPfmi --------------------------
	.section	.nv.constant0._Z16maxpool1d_kernelPKfiiiiPfmi,"a",@progbits
	.sectionflags	@""
	.align	4
.nv.constant0._Z16maxpool1d_kernelPKfiiiiPfmi:
	.zero		940


//--------------------- SYMBOLS --------------------------

	.type		.nv.reservedSmem.offset0,@object
	.size		.nv.reservedSmem.offset0,0x4
